//
// Generated by NVIDIA NVVM Compiler
//
// Compiler Build ID: CL-36424714
// Cuda compilation tools, release 13.0, V13.0.88
// Based on NVVM 20.0.0
//

.version 9.0
.target sm_100
.address_size 64

	// .globl	_ZN2br4cuda3pca23castFloatToDoubleKernelEPfiPdii

.visible .entry _ZN2br4cuda3pca23castFloatToDoubleKernelEPfiPdii(
	.param .u64 .ptr .align 1 _ZN2br4cuda3pca23castFloatToDoubleKernelEPfiPdii_param_0,
	.param .u32 _ZN2br4cuda3pca23castFloatToDoubleKernelEPfiPdii_param_1,
	.param .u64 .ptr .align 1 _ZN2br4cuda3pca23castFloatToDoubleKernelEPfiPdii_param_2,
	.param .u32 _ZN2br4cuda3pca23castFloatToDoubleKernelEPfiPdii_param_3,
	.param .u32 _ZN2br4cuda3pca23castFloatToDoubleKernelEPfiPdii_param_4
)
{
	.reg .pred 	%p<2>;
	.reg .b32 	%r<10>;
	.reg .b32 	%f<2>;
	.reg .b64 	%rd<9>;
	.reg .b64 	%fd<2>;

	ld.param.u64 	%rd1, [_ZN2br4cuda3pca23castFloatToDoubleKernelEPfiPdii_param_0];
	ld.param.u32 	%r2, [_ZN2br4cuda3pca23castFloatToDoubleKernelEPfiPdii_param_1];
	ld.param.u64 	%rd2, [_ZN2br4cuda3pca23castFloatToDoubleKernelEPfiPdii_param_2];
	ld.param.u32 	%r3, [_ZN2br4cuda3pca23castFloatToDoubleKernelEPfiPdii_param_3];
	ld.param.u32 	%r4, [_ZN2br4cuda3pca23castFloatToDoubleKernelEPfiPdii_param_4];
	mov.u32 	%r5, %ctaid.x;
	mov.u32 	%r6, %ntid.x;
	mov.u32 	%r7, %tid.x;
	mad.lo.s32 	%r1, %r5, %r6, %r7;
	setp.ge.s32 	%p1, %r1, %r4;
	@%p1 bra 	$L__BB0_2;
	cvta.to.global.u64 	%rd3, %rd1;
	cvta.to.global.u64 	%rd4, %rd2;
	mul.lo.s32 	%r8, %r2, %r1;
	mul.wide.s32 	%rd5, %r8, 4;
	add.s64 	%rd6, %rd3, %rd5;
	ld.global.f32 	%f1, [%rd6];
	cvt.f64.f32 	%fd1, %f1;
	mul.lo.s32 	%r9, %r3, %r1;
	mul.wide.s32 	%rd7, %r9, 8;
	add.s64 	%rd8, %rd4, %rd7;
	st.global.f64 	[%rd8], %fd1;
$L__BB0_2:
	ret;

}
	// .globl	_ZN2br4cuda3pca23castDoubleToFloatKernelEPdiPfii
.visible .entry _ZN2br4cuda3pca23castDoubleToFloatKernelEPdiPfii(
	.param .u64 .ptr .align 1 _ZN2br4cuda3pca23castDoubleToFloatKernelEPdiPfii_param_0,
	.param .u32 _ZN2br4cuda3pca23castDoubleToFloatKernelEPdiPfii_param_1,
	.param .u64 .ptr .align 1 _ZN2br4cuda3pca23castDoubleToFloatKernelEPdiPfii_param_2,
	.param .u32 _ZN2br4cuda3pca23castDoubleToFloatKernelEPdiPfii_param_3,
	.param .u32 _ZN2br4cuda3pca23castDoubleToFloatKernelEPdiPfii_param_4
)
{
	.reg .pred 	%p<2>;
	.reg .b32 	%r<10>;
	.reg .b32 	%f<2>;
	.reg .b64 	%rd<9>;
	.reg .b64 	%fd<2>;

	ld.param.u64 	%rd1, [_ZN2br4cuda3pca23castDoubleToFloatKernelEPdiPfii_param_0];
	ld.param.u32 	%r2, [_ZN2br4cuda3pca23castDoubleToFloatKernelEPdiPfii_param_1];
	ld.param.u64 	%rd2, [_ZN2br4cuda3pca23castDoubleToFloatKernelEPdiPfii_param_2];
	ld.param.u32 	%r3, [_ZN2br4cuda3pca23castDoubleToFloatKernelEPdiPfii_param_3];
	ld.param.u32 	%r4, [_ZN2br4cuda3pca23castDoubleToFloatKernelEPdiPfii_param_4];
	mov.u32 	%r5, %ctaid.x;
	mov.u32 	%r6, %ntid.x;
	mov.u32 	%r7, %tid.x;
	mad.lo.s32 	%r1, %r5, %r6, %r7;
	setp.ge.s32 	%p1, %r1, %r4;
	@%p1 bra 	$L__BB1_2;
	cvta.to.global.u64 	%rd3, %rd1;
	cvta.to.global.u64 	%rd4, %rd2;
	mul.lo.s32 	%r8, %r2, %r1;
	mul.wide.s32 	%rd5, %r8, 8;
	add.s64 	%rd6, %rd3, %rd5;
	ld.global.f64 	%fd1, [%rd6];
	cvt.rn.f32.f64 	%f1, %fd1;
	mul.lo.s32 	%r9, %r3, %r1;
	mul.wide.s32 	%rd7, %r9, 4;
	add.s64 	%rd8, %rd4, %rd7;
	st.global.f32 	[%rd8], %f1;
$L__BB1_2:
	ret;

}


// ===== COMPILED SASS (sm_100) =====

	.target	sm_100

	.elftype	@"ET_EXEC"


//--------------------- .note.nv.tkinfo           --------------------------
	.section	.note.nv.tkinfo,"",@"SHT_NOTE"
	.sectionflags	@"SHF_NOTE_NV_TKINFO"
	.tkinfo
        /*0018*/ 	.word	0x00000002
        /*0030*/ 	.string	""
        /*0030*/ 	.string	"ptxas"
        /*0030*/ 	.string	"Cuda compilation tools, release 13.0, V13.0.88"
        /*0030*/ 	.string	"Build cuda_13.0.r13.0/compiler.36424714_0"
        /*0030*/ 	.string	"-arch sm_100 -m 64 "



//--------------------- .note.nv.cuinfo           --------------------------
	.section	.note.nv.cuinfo,"",@"SHT_NOTE"
	.sectionflags	@"SHF_NOTE_NV_CUINFO"
        /*0018*/ 	.short	0x0002
        /*001a*/ 	.short	0x0064
        /*001c*/ 	.short	0x0082
	.zero		2


//--------------------- .nv.info                  --------------------------
	.section	.nv.info,"",@"SHT_CUDA_INFO"
	.align	4


	//----- nvinfo : EIATTR_REGCOUNT
	.align		4
        /*0000*/ 	.byte	0x04, 0x2f
        /*0002*/ 	.short	(.L_1 - .L_0)
	.align		4
.L_0:
        /*0004*/ 	.word	index@(_ZN2br4cuda3pca23castFloatToDoubleKernelEPfiPdii)
        /*0008*/ 	.word	0x0000000c


	//----- nvinfo : EIATTR_FRAME_SIZE
	.align		4
.L_1:
        /*000c*/ 	.byte	0x04, 0x11
        /*000e*/ 	.short	(.L_3 - .L_2)
	.align		4
.L_2:
        /*0010*/ 	.word	index@(_ZN2br4cuda3pca23castFloatToDoubleKernelEPfiPdii)
        /*0014*/ 	.word	0x00000000


	//----- nvinfo : EIATTR_REGCOUNT
	.align		4
.L_3:
        /*0018*/ 	.byte	0x04, 0x2f
        /*001a*/ 	.short	(.L_5 - .L_4)
	.align		4
.L_4:
        /*001c*/ 	.word	index@(_ZN2br4cuda3pca23castDoubleToFloatKernelEPdiPfii)
        /*0020*/ 	.word	0x0000000c


	//----- nvinfo : EIATTR_FRAME_SIZE
	.align		4
.L_5:
        /*0024*/ 	.byte	0x04, 0x11
        /*0026*/ 	.short	(.L_7 - .L_6)
	.align		4
.L_6:
        /*0028*/ 	.word	index@(_ZN2br4cuda3pca23castDoubleToFloatKernelEPdiPfii)
        /*002c*/ 	.word	0x00000000


	//----- nvinfo : EIATTR_MIN_STACK_SIZE
	.align		4
.L_7:
        /*0030*/ 	.byte	0x04, 0x12
        /*0032*/ 	.short	(.L_9 - .L_8)
	.align		4
.L_8:
        /*0034*/ 	.word	index@(_ZN2br4cuda3pca23castDoubleToFloatKernelEPdiPfii)
        /*0038*/ 	.word	0x00000000


	//----- nvinfo : EIATTR_MIN_STACK_SIZE
	.align		4
.L_9:
        /*003c*/ 	.byte	0x04, 0x12
        /*003e*/ 	.short	(.L_11 - .L_10)
	.align		4
.L_10:
        /*0040*/ 	.word	index@(_ZN2br4cuda3pca23castFloatToDoubleKernelEPfiPdii)
        /*0044*/ 	.word	0x00000000
.L_11:


//--------------------- .nv.compat                --------------------------
	.section	.nv.compat,"",@"SHT_CUDA_COMPAT_INFO"
	.align	4
        /*0000*/ 	.byte	0x02, 0x09, 0x00, 0x00, 0x02, 0x02, 0x01, 0x00, 0x02, 0x05, 0x05, 0x00, 0x03, 0x07, 0x01, 0x01
        /*0010*/ 	.byte	0x02, 0x03, 0x00, 0x00, 0x02, 0x06, 0x01, 0x00, 0x04, 0x0b, 0x08, 0x00, 0x09, 0x00, 0x00, 0x00
        /*0020*/ 	.byte	0x00, 0x00, 0x00, 0x00


//--------------------- .nv.info._ZN2br4cuda3pca23castDoubleToFloatKernelEPdiPfii --------------------------
	.section	.nv.info._ZN2br4cuda3pca23castDoubleToFloatKernelEPdiPfii,"",@"SHT_CUDA_INFO"
	.sectionflags	@""
	.align	4


	//----- nvinfo : EIATTR_CUDA_API_VERSION
	.align		4
        /*0000*/ 	.byte	0x04, 0x37
        /*0002*/ 	.short	(.L_13 - .L_12)
.L_12:
        /*0004*/ 	.word	0x00000082


	//----- nvinfo : EIATTR_KPARAM_INFO
	.align		4
.L_13:
        /*0008*/ 	.byte	0x04, 0x17
        /*000a*/ 	.short	(.L_15 - .L_14)
.L_14:
        /*000c*/ 	.word	0x00000000
        /*0010*/ 	.short	0x0004
        /*0012*/ 	.short	0x001c
        /*0014*/ 	.byte	0x00, 0xf0, 0x11, 0x00


	//----- nvinfo : EIATTR_KPARAM_INFO
	.align		4
.L_15:
        /*0018*/ 	.byte	0x04, 0x17
        /*001a*/ 	.short	(.L_17 - .L_16)
.L_16:
        /*001c*/ 	.word	0x00000000
        /*0020*/ 	.short	0x0003
        /*0022*/ 	.short	0x0018
        /*0024*/ 	.byte	0x00, 0xf0, 0x11, 0x00


	//----- nvinfo : EIATTR_KPARAM_INFO
	.align		4
.L_17:
        /*0028*/ 	.byte	0x04, 0x17
        /*002a*/ 	.short	(.L_19 - .L_18)
.L_18:
        /*002c*/ 	.word	0x00000000
        /*0030*/ 	.short	0x0002
        /*0032*/ 	.short	0x0010
        /*0034*/ 	.byte	0x00, 0xf5, 0x21, 0x00


	//----- nvinfo : EIATTR_KPARAM_INFO
	.align		4
.L_19:
        /*0038*/ 	.byte	0x04, 0x17
        /*003a*/ 	.short	(.L_21 - .L_20)
.L_20:
        /*003c*/ 	.word	0x00000000
        /*0040*/ 	.short	0x0001
        /*0042*/ 	.short	0x0008
        /*0044*/ 	.byte	0x00, 0xf0, 0x11, 0x00


	//----- nvinfo : EIATTR_KPARAM_INFO
	.align		4
.L_21:
        /*0048*/ 	.byte	0x04, 0x17
        /*004a*/ 	.short	(.L_23 - .L_22)
.L_22:
        /*004c*/ 	.word	0x00000000
        /*0050*/ 	.short	0x0000
        /*0052*/ 	.short	0x0000
        /*0054*/ 	.byte	0x00, 0xf5, 0x21, 0x00


	//----- nvinfo : EIATTR_SPARSE_MMA_MASK
	.align		4
.L_23:
        /*0058*/ 	.byte	0x03, 0x50
        /*005a*/ 	.short	0x0000


	//----- nvinfo : EIATTR_MAXREG_COUNT
	.align		4
        /*005c*/ 	.byte	0x03, 0x1b
        /*005e*/ 	.short	0x00ff


	//----- nvinfo : EIATTR_MERCURY_ISA_VERSION
	.align		4
        /*0060*/ 	.byte	0x03, 0x5f
        /*0062*/ 	.short	0x0101


	//----- nvinfo : EIATTR_VRC_CTA_INIT_COUNT
	.align		4
        /*0064*/ 	.byte	0x02, 0x4a
	.zero		1
	.zero		1


	//----- nvinfo : EIATTR_EXIT_INSTR_OFFSETS
	.align		4
        /*0068*/ 	.byte	0x04, 0x1c
        /*006a*/ 	.short	(.L_25 - .L_24)


	//   ....[0]....
.L_24:
        /*006c*/ 	.word	0x00000070


	//   ....[1]....
        /*0070*/ 	.word	0x00000140


	//----- nvinfo : EIATTR_CBANK_PARAM_SIZE
	.align		4
.L_25:
        /*0074*/ 	.byte	0x03, 0x19
        /*0076*/ 	.short	0x0020


	//----- nvinfo : EIATTR_PARAM_CBANK
	.align		4
        /*0078*/ 	.byte	0x04, 0x0a
        /*007a*/ 	.short	(.L_27 - .L_26)
	.align		4
.L_26:
        /*007c*/ 	.word	index@(.nv.constant0._ZN2br4cuda3pca23castDoubleToFloatKernelEPdiPfii)
        /*0080*/ 	.short	0x0380
        /*0082*/ 	.short	0x0020


	//----- nvinfo : EIATTR_SW_WAR
	.align		4
.L_27:
        /*0084*/ 	.byte	0x04, 0x36
        /*0086*/ 	.short	(.L_29 - .L_28)
.L_28:
        /*0088*/ 	.word	0x00000008
.L_29:


//--------------------- .nv.info._ZN2br4cuda3pca23castFloatToDoubleKernelEPfiPdii --------------------------
	.section	.nv.info._ZN2br4cuda3pca23castFloatToDoubleKernelEPfiPdii,"",@"SHT_CUDA_INFO"
	.sectionflags	@""
	.align	4


	//----- nvinfo : EIATTR_CUDA_API_VERSION
	.align		4
        /*0000*/ 	.byte	0x04, 0x37
        /*0002*/ 	.short	(.L_31 - .L_30)
.L_30:
        /*0004*/ 	.word	0x00000082


	//----- nvinfo : EIATTR_KPARAM_INFO
	.align		4
.L_31:
        /*0008*/ 	.byte	0x04, 0x17
        /*000a*/ 	.short	(.L_33 - .L_32)
.L_32:
        /*000c*/ 	.word	0x00000000
        /*0010*/ 	.short	0x0004
        /*0012*/ 	.short	0x001c
        /*0014*/ 	.byte	0x00, 0xf0, 0x11, 0x00


	//----- nvinfo : EIATTR_KPARAM_INFO
	.align		4
.L_33:
        /*0018*/ 	.byte	0x04, 0x17
        /*001a*/ 	.short	(.L_35 - .L_34)
.L_34:
        /*001c*/ 	.word	0x00000000
        /*0020*/ 	.short	0x0003
        /*0022*/ 	.short	0x0018
        /*0024*/ 	.byte	0x00, 0xf0, 0x11, 0x00


	//----- nvinfo : EIATTR_KPARAM_INFO
	.align		4
.L_35:
        /*0028*/ 	.byte	0x04, 0x17
        /*002a*/ 	.short	(.L_37 - .L_36)
.L_36:
        /*002c*/ 	.word	0x00000000
        /*0030*/ 	.short	0x0002
        /*0032*/ 	.short	0x0010
        /*0034*/ 	.byte	0x00, 0xf5, 0x21, 0x00


	//----- nvinfo : EIATTR_KPARAM_INFO
	.align		4
.L_37:
        /*0038*/ 	.byte	0x04, 0x17
        /*003a*/ 	.short	(.L_39 - .L_38)
.L_38:
        /*003c*/ 	.word	0x00000000
        /*0040*/ 	.short	0x0001
        /*0042*/ 	.short	0x0008
        /*0044*/ 	.byte	0x00, 0xf0, 0x11, 0x00


	//----- nvinfo : EIATTR_KPARAM_INFO
	.align		4
.L_39:
        /*0048*/ 	.byte	0x04, 0x17
        /*004a*/ 	.short	(.L_41 - .L_40)
.L_40:
        /*004c*/ 	.word	0x00000000
        /*0050*/ 	.short	0x0000
        /*0052*/ 	.short	0x0000
        /*0054*/ 	.byte	0x00, 0xf5, 0x21, 0x00


	//----- nvinfo : EIATTR_SPARSE_MMA_MASK
	.align		4
.L_41:
        /*0058*/ 	.byte	0x03, 0x50
        /*005a*/ 	.short	0x0000


	//----- nvinfo : EIATTR_MAXREG_COUNT
	.align		4
        /*005c*/ 	.byte	0x03, 0x1b
        /*005e*/ 	.short	0x00ff


	//----- nvinfo : EIATTR_MERCURY_ISA_VERSION
	.align		4
        /*0060*/ 	.byte	0x03, 0x5f
        /*0062*/ 	.short	0x0101


	//----- nvinfo : EIATTR_VRC_CTA_INIT_COUNT
	.align		4
        /*0064*/ 	.byte	0x02, 0x4a
	.zero		1
	.zero		1


	//----- nvinfo : EIATTR_EXIT_INSTR_OFFSETS
	.align		4
        /*0068*/ 	.byte	0x04, 0x1c
        /*006a*/ 	.short	(.L_43 - .L_42)


	//   ....[0]....
.L_42:
        /*006c*/ 	.word	0x00000070


	//   ....[1]....
        /*0070*/ 	.word	0x00000140


	//----- nvinfo : EIATTR_CBANK_PARAM_SIZE
	.align		4
.L_43:
        /*0074*/ 	.byte	0x03, 0x19
        /*0076*/ 	.short	0x0020


	//----- nvinfo : EIATTR_PARAM_CBANK
	.align		4
        /*0078*/ 	.byte	0x04, 0x0a
        /*007a*/ 	.short	(.L_45 - .L_44)
	.align		4
.L_44:
        /*007c*/ 	.word	index@(.nv.constant0._ZN2br4cuda3pca23castFloatToDoubleKernelEPfiPdii)
        /*0080*/ 	.short	0x0380
        /*0082*/ 	.short	0x0020


	//----- nvinfo : EIATTR_SW_WAR
	.align		4
.L_45:
        /*0084*/ 	.byte	0x04, 0x36
        /*0086*/ 	.short	(.L_47 - .L_46)
.L_46:
        /*0088*/ 	.word	0x00000008
.L_47:


//--------------------- .nv.callgraph             --------------------------
	.section	.nv.callgraph,"",@"SHT_CUDA_CALLGRAPH"
	.align	4
	.sectionentsize	8
	.align		4
        /*0000*/ 	.word	0x00000000
	.align		4
        /*0004*/ 	.word	0xffffffff
	.align		4
        /*0008*/ 	.word	0x00000000
	.align		4
        /*000c*/ 	.word	0xfffffffe
	.align		4
        /*0010*/ 	.word	0x00000000
	.align		4
        /*0014*/ 	.word	0xfffffffd
	.align		4
        /*0018*/ 	.word	0x00000000
	.align		4
        /*001c*/ 	.word	0xfffffffc


//--------------------- .text._ZN2br4cuda3pca23castDoubleToFloatKernelEPdiPfii --------------------------
	.section	.text._ZN2br4cuda3pca23castDoubleToFloatKernelEPdiPfii,"ax",@progbits
	.align	128
        .global         _ZN2br4cuda3pca23castDoubleToFloatKernelEPdiPfii
        .type           _ZN2br4cuda3pca23castDoubleToFloatKernelEPdiPfii,@function
        .size           _ZN2br4cuda3pca23castDoubleToFloatKernelEPdiPfii,(.L_x_2 - _ZN2br4cuda3pca23castDoubleToFloatKernelEPdiPfii)
        .other          _ZN2br4cuda3pca23castDoubleToFloatKernelEPdiPfii,@"STO_CUDA_ENTRY STV_DEFAULT"
_ZN2br4cuda3pca23castDoubleToFloatKernelEPdiPfii:
.text._ZN2br4cuda3pca23castDoubleToFloatKernelEPdiPfii:
[----:B------:R-:W-:Y:S01]  /*0000*/  LDC R1, c[0x0][0x37c] ;  /* 0x0000df00ff017b82 */ /* 0x000fe20000000800 */
[----:B------:R-:W0:Y:S07]  /*0010*/  S2R R3, SR_TID.X ;  /* 0x0000000000037919 */ /* 0x000e2e0000002100 */
[----:B------:R-:W0:Y:S01]  /*0020*/  S2UR UR4, SR_CTAID.X ;  /* 0x00000000000479c3 */ /* 0x000e220000002500 */
[----:B------:R-:W1:Y:S07]  /*0030*/  LDCU UR5, c[0x0][0x39c] ;  /* 0x00007380ff0577ac */ /* 0x000e6e0008000800 */
[----:B------:R-:W0:Y:S02]  /*0040*/  LDC R0, c[0x0][0x360] ;  /* 0x0000d800ff007b82 */ /* 0x000e240000000800 */
[----:B0-----:R-:W-:-:S05]  /*0050*/  IMAD R0, R0, UR4, R3 ;  /* 0x0000000400007c24 */ /* 0x001fca000f8e0203 */
[----:B-1----:R-:W-:-:S13]  /*0060*/  ISETP.GE.AND P0, PT, R0, UR5, PT ;  /* 0x0000000500007c0c */ /* 0x002fda000bf06270 */
[----:B------:R-:W-:Y:S05]  /*0070*/  @P0 EXIT ;  /* 0x000000000000094d */ /* 0x000fea0003800000 */
[----:B------:R-:W0:Y:S01]  /*0080*/  LDC.64 R2, c[0x0][0x380] ;  /* 0x0000e000ff027b82 */ /* 0x000e220000000a00 */
[----:B------:R-:W1:Y:S01]  /*0090*/  LDCU UR6, c[0x0][0x388] ;  /* 0x00007100ff0677ac */ /* 0x000e620008000800 */
[----:B------:R-:W2:Y:S01]  /*00a0*/  LDCU.64 UR4, c[0x0][0x358] ;  /* 0x00006b00ff0477ac */ /* 0x000ea20008000a00 */
[C---:B-1----:R-:W-:Y:S01]  /*00b0*/  IMAD R5, R0.reuse, UR6, RZ ;  /* 0x0000000600057c24 */ /* 0x042fe2000f8e02ff */
[----:B------:R-:W1:Y:S03]  /*00c0*/  LDCU UR6, c[0x0][0x398] ;  /* 0x00007300ff0677ac */ /* 0x000e660008000800 */
[----:B0-----:R-:W-:Y:S02]  /*00d0*/  IMAD.WIDE R2, R5, 0x8, R2 ;  /* 0x0000000805027825 */ /* 0x001fe400078e0202 */
[----:B------:R-:W0:Y:S04]  /*00e0*/  LDC.64 R4, c[0x0][0x390] ;  /* 0x0000e400ff047b82 */ /* 0x000e280000000a00 */
[----:B--2---:R-:W2:Y:S01]  /*00f0*/  LDG.E.64 R2, desc[UR4][R2.64] ;  /* 0x0000000402027981 */ /* 0x004ea2000c1e1b00 */
[----:B-1----:R-:W-:-:S04]  /*0100*/  IMAD R9, R0, UR6, RZ ;  /* 0x0000000600097c24 */ /* 0x002fc8000f8e02ff */
[----:B0-----:R-:W-:Y:S01]  /*0110*/  IMAD.WIDE R4, R9, 0x4, R4 ;  /* 0x0000000409047825 */ /* 0x001fe200078e0204 */
[----:B--2---:R-:W0:Y:S04]  /*0120*/  F2F.F32.F64 R7, R2 ;  /* 0x0000000200077310 */ /* 0x004e280000301000 */
[----:B0-----:R-:W-:Y:S01]  /*0130*/  STG.E desc[UR4][R4.64], R7 ;  /* 0x0000000704007986 */ /* 0x001fe2000c101904 */
[----:B------:R-:W-:Y:S05]  /*0140*/  EXIT ;  /* 0x000000000000794d */ /* 0x000fea0003800000 */
.L_x_0:
[----:B------:R-:W-:-:S00]  /*0150*/  BRA `(.L_x_0) ;  /* 0xfffffffc00fc7947 */ /* 0x000fc0000383ffff */
[----:B------:R-:W-:-:S00]  /*0160*/  NOP ;  /* 0x0000000000007918 */ /* 0x000fc00000000000 */
        /* <DEDUP_REMOVED lines=9> */
.L_x_2:


//--------------------- .text._ZN2br4cuda3pca23castFloatToDoubleKernelEPfiPdii --------------------------
	.section	.text._ZN2br4cuda3pca23castFloatToDoubleKernelEPfiPdii,"ax",@progbits
	.align	128
        .global         _ZN2br4cuda3pca23castFloatToDoubleKernelEPfiPdii
        .type           _ZN2br4cuda3pca23castFloatToDoubleKernelEPfiPdii,@function
        .size           _ZN2br4cuda3pca23castFloatToDoubleKernelEPfiPdii,(.L_x_3 - _ZN2br4cuda3pca23castFloatToDoubleKernelEPfiPdii)
        .other          _ZN2br4cuda3pca23castFloatToDoubleKernelEPfiPdii,@"STO_CUDA_ENTRY STV_DEFAULT"
_ZN2br4cuda3pca23castFloatToDoubleKernelEPfiPdii:
.text._ZN2br4cuda3pca23castFloatToDoubleKernelEPfiPdii:
        /* <DEDUP_REMOVED lines=10> */
[----:B------:R-:W2:Y:S06]  /*00a0*/  LDCU.64 UR4, c[0x0][0x358] ;  /* 0x00006b00ff0477ac */ /* 0x000eac0008000a00 */
[----:B------:R-:W3:Y:S01]  /*00b0*/  LDC.64 R6, c[0x0][0x390] ;  /* 0x0000e400ff067b82 */ /* 0x000ee20000000a00 */
[----:B-1----:R-:W-:Y:S01]  /*00c0*/  IMAD R5, R0, UR6, RZ ;  /* 0x0000000600057c24 */ /* 0x002fe2000f8e02ff */
[----:B------:R-:W1:Y:S03]  /*00d0*/  LDCU UR6, c[0x0][0x398] ;  /* 0x00007300ff0677ac */ /* 0x000e660008000800 */
[----:B0-----:R-:W-:-:S06]  /*00e0*/  IMAD.WIDE R2, R5, 0x4, R2 ;  /* 0x0000000405027825 */ /* 0x001fcc00078e0202 */
[----:B--2---:R-:W2:Y:S01]  /*00f0*/  LDG.E R2, desc[UR4][R2.64] ;  /* 0x0000000402027981 */ /* 0x004ea2000c1e1900 */
[----:B-1----:R-:W-:-:S04]  /*0100*/  IMAD R9, R0, UR6, RZ ;  /* 0x0000000600097c24 */ /* 0x002fc8000f8e02ff */
[----:B---3--:R-:W-:Y:S01]  /*0110*/  IMAD.WIDE R6, R9, 0x8, R6 ;  /* 0x0000000809067825 */ /* 0x008fe200078e0206 */
[----:B--2---:R-:W0:Y:S04]  /*0120*/  F2F.F64.F32 R4, R2 ;  /* 0x0000000200047310 */ /* 0x004e280000201800 */
[----:B0-----:R-:W-:Y:S01]  /*0130*/  STG.E.64 desc[UR4][R6.64], R4 ;  /* 0x0000000406007986 */ /* 0x001fe2000c101b04 */
[----:B------:R-:W-:Y:S05]  /*0140*/  EXIT ;  /* 0x000000000000794d */ /* 0x000fea0003800000 */
.L_x_1:
        /* <DEDUP_REMOVED lines=11> */
.L_x_3:


//--------------------- .nv.shared.reserved.0     --------------------------
	.section	.nv.shared.reserved.0,"aw",@nobits
	.weak		__nv_reservedSMEM_offset_0_alias
	.size		__nv_reservedSMEM_offset_0_alias, 0, 64
	.other		__nv_reservedSMEM_offset_0_alias,@"STO_CUDA_RESERVED_SHARED STV_DEFAULT"
__nv_reservedSMEM_offset_0_alias:
	.zero		0
	.zero		64


//--------------------- .nv.constant0._ZN2br4cuda3pca23castDoubleToFloatKernelEPdiPfii --------------------------
	.section	.nv.constant0._ZN2br4cuda3pca23castDoubleToFloatKernelEPdiPfii,"a",@progbits
	.sectionflags	@""
	.align	4
.nv.constant0._ZN2br4cuda3pca23castDoubleToFloatKernelEPdiPfii:
	.zero		928


//--------------------- .nv.constant0._ZN2br4cuda3pca23castFloatToDoubleKernelEPfiPdii --------------------------
	.section	.nv.constant0._ZN2br4cuda3pca23castFloatToDoubleKernelEPfiPdii,"a",@progbits
	.sectionflags	@""
	.align	4
.nv.constant0._ZN2br4cuda3pca23castFloatToDoubleKernelEPfiPdii:
	.zero		928


//--------------------- SYMBOLS --------------------------

	.type		.nv.reservedSmem.offset0,@object
	.size		.nv.reservedSmem.offset0,0x4
